//
// Generated by NVIDIA NVVM Compiler
//
// Compiler Build ID: CL-36424714
// Cuda compilation tools, release 13.0, V13.0.88
// Based on NVVM 20.0.0
//

.version 9.0
.target sm_100
.address_size 64

	// .globl	_Z14matrixMultiplyPdS_S_iii
// _ZZ14matrixMultiplyPdS_S_iiiE6tile_A has been demoted
// _ZZ14matrixMultiplyPdS_S_iiiE6tile_B has been demoted

.visible .entry _Z14matrixMultiplyPdS_S_iii(
	.param .u64 .ptr .align 1 _Z14matrixMultiplyPdS_S_iii_param_0,
	.param .u64 .ptr .align 1 _Z14matrixMultiplyPdS_S_iii_param_1,
	.param .u64 .ptr .align 1 _Z14matrixMultiplyPdS_S_iii_param_2,
	.param .u32 _Z14matrixMultiplyPdS_S_iii_param_3,
	.param .u32 _Z14matrixMultiplyPdS_S_iii_param_4,
	.param .u32 _Z14matrixMultiplyPdS_S_iii_param_5
)
{
	.reg .pred 	%p<9>;
	.reg .b32 	%r<42>;
	.reg .b64 	%rd<13>;
	.reg .b64 	%fd<65>;
	// demoted variable
	.shared .align 8 .b8 _ZZ14matrixMultiplyPdS_S_iiiE6tile_A[2048];
	// demoted variable
	.shared .align 8 .b8 _ZZ14matrixMultiplyPdS_S_iiiE6tile_B[2048];
	ld.param.u64 	%rd4, [_Z14matrixMultiplyPdS_S_iii_param_0];
	ld.param.u64 	%rd5, [_Z14matrixMultiplyPdS_S_iii_param_1];
	ld.param.u64 	%rd6, [_Z14matrixMultiplyPdS_S_iii_param_2];
	ld.param.u32 	%r21, [_Z14matrixMultiplyPdS_S_iii_param_3];
	ld.param.u32 	%r22, [_Z14matrixMultiplyPdS_S_iii_param_4];
	ld.param.u32 	%r23, [_Z14matrixMultiplyPdS_S_iii_param_5];
	mov.u32 	%r24, %ctaid.y;
	mov.u32 	%r25, %ntid.y;
	mov.u32 	%r39, %tid.y;
	mad.lo.s32 	%r2, %r24, %r25, %r39;
	mov.u32 	%r26, %ctaid.x;
	mov.u32 	%r27, %ntid.x;
	mov.u32 	%r3, %tid.x;
	mad.lo.s32 	%r4, %r26, %r27, %r3;
	setp.lt.s32 	%p1, %r22, 1;
	mov.f64 	%fd64, 0d0000000000000000;
	@%p1 bra 	$L__BB0_8;
	add.s32 	%r28, %r22, 15;
	shr.u32 	%r29, %r28, 4;
	shl.b32 	%r30, %r39, 7;
	mov.u32 	%r31, _ZZ14matrixMultiplyPdS_S_iiiE6tile_A;
	add.s32 	%r5, %r31, %r30;
	shl.b32 	%r32, %r3, 3;
	add.s32 	%r6, %r5, %r32;
	mov.u32 	%r33, _ZZ14matrixMultiplyPdS_S_iiiE6tile_B;
	add.s32 	%r8, %r33, %r32;
	add.s32 	%r7, %r8, %r30;
	neg.s32 	%r41, %r29;
	mad.lo.s32 	%r40, %r22, %r2, %r3;
	mad.lo.s32 	%r38, %r39, %r23, %r4;
	shl.b32 	%r12, %r23, 4;
	cvta.to.global.u64 	%rd1, %rd4;
	cvta.to.global.u64 	%rd2, %rd5;
	mov.f64 	%fd64, 0d0000000000000000;
$L__BB0_2:
	mul.wide.s32 	%rd7, %r40, 8;
	add.s64 	%rd3, %rd1, %rd7;
	div.s32 	%r34, %r40, %r22;
	setp.ne.s32 	%p2, %r34, %r2;
	mov.f64 	%fd62, 0d0000000000000000;
	@%p2 bra 	$L__BB0_4;
	ld.global.f64 	%fd62, [%rd3];
$L__BB0_4:
	st.shared.f64 	[%r6], %fd62;
	div.s32 	%r35, %r38, %r23;
	setp.ne.s32 	%p3, %r39, %r35;
	mov.f64 	%fd63, 0d0000000000000000;
	@%p3 bra 	$L__BB0_7;
	rem.s32 	%r36, %r38, %r23;
	setp.ne.s32 	%p4, %r36, %r4;
	@%p4 bra 	$L__BB0_7;
	mul.wide.s32 	%rd8, %r38, 8;
	add.s64 	%rd9, %rd2, %rd8;
	ld.global.f64 	%fd63, [%rd9];
$L__BB0_7:
	st.shared.f64 	[%r7], %fd63;
	bar.sync 	0;
	ld.shared.f64 	%fd13, [%r5];
	ld.shared.f64 	%fd14, [%r8];
	fma.rn.f64 	%fd15, %fd13, %fd14, %fd64;
	ld.shared.f64 	%fd16, [%r5+8];
	ld.shared.f64 	%fd17, [%r8+128];
	fma.rn.f64 	%fd18, %fd16, %fd17, %fd15;
	ld.shared.f64 	%fd19, [%r5+16];
	ld.shared.f64 	%fd20, [%r8+256];
	fma.rn.f64 	%fd21, %fd19, %fd20, %fd18;
	ld.shared.f64 	%fd22, [%r5+24];
	ld.shared.f64 	%fd23, [%r8+384];
	fma.rn.f64 	%fd24, %fd22, %fd23, %fd21;
	ld.shared.f64 	%fd25, [%r5+32];
	ld.shared.f64 	%fd26, [%r8+512];
	fma.rn.f64 	%fd27, %fd25, %fd26, %fd24;
	ld.shared.f64 	%fd28, [%r5+40];
	ld.shared.f64 	%fd29, [%r8+640];
	fma.rn.f64 	%fd30, %fd28, %fd29, %fd27;
	ld.shared.f64 	%fd31, [%r5+48];
	ld.shared.f64 	%fd32, [%r8+768];
	fma.rn.f64 	%fd33, %fd31, %fd32, %fd30;
	ld.shared.f64 	%fd34, [%r5+56];
	ld.shared.f64 	%fd35, [%r8+896];
	fma.rn.f64 	%fd36, %fd34, %fd35, %fd33;
	ld.shared.f64 	%fd37, [%r5+64];
	ld.shared.f64 	%fd38, [%r8+1024];
	fma.rn.f64 	%fd39, %fd37, %fd38, %fd36;
	ld.shared.f64 	%fd40, [%r5+72];
	ld.shared.f64 	%fd41, [%r8+1152];
	fma.rn.f64 	%fd42, %fd40, %fd41, %fd39;
	ld.shared.f64 	%fd43, [%r5+80];
	ld.shared.f64 	%fd44, [%r8+1280];
	fma.rn.f64 	%fd45, %fd43, %fd44, %fd42;
	ld.shared.f64 	%fd46, [%r5+88];
	ld.shared.f64 	%fd47, [%r8+1408];
	fma.rn.f64 	%fd48, %fd46, %fd47, %fd45;
	ld.shared.f64 	%fd49, [%r5+96];
	ld.shared.f64 	%fd50, [%r8+1536];
	fma.rn.f64 	%fd51, %fd49, %fd50, %fd48;
	ld.shared.f64 	%fd52, [%r5+104];
	ld.shared.f64 	%fd53, [%r8+1664];
	fma.rn.f64 	%fd54, %fd52, %fd53, %fd51;
	ld.shared.f64 	%fd55, [%r5+112];
	ld.shared.f64 	%fd56, [%r8+1792];
	fma.rn.f64 	%fd57, %fd55, %fd56, %fd54;
	ld.shared.f64 	%fd58, [%r5+120];
	ld.shared.f64 	%fd59, [%r8+1920];
	fma.rn.f64 	%fd64, %fd58, %fd59, %fd57;
	bar.sync 	0;
	add.s32 	%r41, %r41, 1;
	setp.ne.s32 	%p5, %r41, 0;
	add.s32 	%r40, %r40, 16;
	add.s32 	%r39, %r39, 16;
	add.s32 	%r38, %r38, %r12;
	@%p5 bra 	$L__BB0_2;
$L__BB0_8:
	setp.ge.s32 	%p6, %r2, %r21;
	setp.ge.s32 	%p7, %r4, %r23;
	or.pred  	%p8, %p6, %p7;
	@%p8 bra 	$L__BB0_10;
	mad.lo.s32 	%r37, %r23, %r2, %r4;
	cvta.to.global.u64 	%rd10, %rd6;
	mul.wide.s32 	%rd11, %r37, 8;
	add.s64 	%rd12, %rd10, %rd11;
	st.global.f64 	[%rd12], %fd64;
$L__BB0_10:
	ret;

}


// ===== COMPILED SASS (sm_100) =====

	.target	sm_100

	.elftype	@"ET_EXEC"


//--------------------- .note.nv.tkinfo           --------------------------
	.section	.note.nv.tkinfo,"",@"SHT_NOTE"
	.sectionflags	@"SHF_NOTE_NV_TKINFO"
	.tkinfo
        /*0018*/ 	.word	0x00000002
        /*0030*/ 	.string	""
        /*0030*/ 	.string	"ptxas"
        /*0030*/ 	.string	"Cuda compilation tools, release 13.0, V13.0.88"
        /*0030*/ 	.string	"Build cuda_13.0.r13.0/compiler.36424714_0"
        /*0030*/ 	.string	"-arch sm_100 -m 64 "



//--------------------- .note.nv.cuinfo           --------------------------
	.section	.note.nv.cuinfo,"",@"SHT_NOTE"
	.sectionflags	@"SHF_NOTE_NV_CUINFO"
        /*0018*/ 	.short	0x0002
        /*001a*/ 	.short	0x0064
        /*001c*/ 	.short	0x0082
	.zero		2


//--------------------- .nv.info                  --------------------------
	.section	.nv.info,"",@"SHT_CUDA_INFO"
	.align	4


	//----- nvinfo : EIATTR_REGCOUNT
	.align		4
        /*0000*/ 	.byte	0x04, 0x2f
        /*0002*/ 	.short	(.L_1 - .L_0)
	.align		4
.L_0:
        /*0004*/ 	.word	index@(_Z14matrixMultiplyPdS_S_iii)
        /*0008*/ 	.word	0x00000020


	//----- nvinfo : EIATTR_FRAME_SIZE
	.align		4
.L_1:
        /*000c*/ 	.byte	0x04, 0x11
        /*000e*/ 	.short	(.L_3 - .L_2)
	.align		4
.L_2:
        /*0010*/ 	.word	index@(_Z14matrixMultiplyPdS_S_iii)
        /*0014*/ 	.word	0x00000000


	//----- nvinfo : EIATTR_MIN_STACK_SIZE
	.align		4
.L_3:
        /*0018*/ 	.byte	0x04, 0x12
        /*001a*/ 	.short	(.L_5 - .L_4)
	.align		4
.L_4:
        /*001c*/ 	.word	index@(_Z14matrixMultiplyPdS_S_iii)
        /*0020*/ 	.word	0x00000000
.L_5:


//--------------------- .nv.compat                --------------------------
	.section	.nv.compat,"",@"SHT_CUDA_COMPAT_INFO"
	.align	4
        /*0000*/ 	.byte	0x02, 0x09, 0x00, 0x00, 0x02, 0x02, 0x01, 0x00, 0x02, 0x05, 0x05, 0x00, 0x03, 0x07, 0x01, 0x01
        /*0010*/ 	.byte	0x02, 0x03, 0x00, 0x00, 0x02, 0x06, 0x01, 0x00, 0x04, 0x0b, 0x08, 0x00, 0x01, 0x00, 0x00, 0x00
        /*0020*/ 	.byte	0x00, 0x00, 0x00, 0x00


//--------------------- .nv.info._Z14matrixMultiplyPdS_S_iii --------------------------
	.section	.nv.info._Z14matrixMultiplyPdS_S_iii,"",@"SHT_CUDA_INFO"
	.sectionflags	@""
	.align	4


	//----- nvinfo : EIATTR_CUDA_API_VERSION
	.align		4
        /*0000*/ 	.byte	0x04, 0x37
        /*0002*/ 	.short	(.L_7 - .L_6)
.L_6:
        /*0004*/ 	.word	0x00000082


	//----- nvinfo : EIATTR_KPARAM_INFO
	.align		4
.L_7:
        /*0008*/ 	.byte	0x04, 0x17
        /*000a*/ 	.short	(.L_9 - .L_8)
.L_8:
        /*000c*/ 	.word	0x00000000
        /*0010*/ 	.short	0x0005
        /*0012*/ 	.short	0x0020
        /*0014*/ 	.byte	0x00, 0xf0, 0x11, 0x00


	//----- nvinfo : EIATTR_KPARAM_INFO
	.align		4
.L_9:
        /*0018*/ 	.byte	0x04, 0x17
        /*001a*/ 	.short	(.L_11 - .L_10)
.L_10:
        /*001c*/ 	.word	0x00000000
        /*0020*/ 	.short	0x0004
        /*0022*/ 	.short	0x001c
        /*0024*/ 	.byte	0x00, 0xf0, 0x11, 0x00


	//----- nvinfo : EIATTR_KPARAM_INFO
	.align		4
.L_11:
        /*0028*/ 	.byte	0x04, 0x17
        /*002a*/ 	.short	(.L_13 - .L_12)
.L_12:
        /*002c*/ 	.word	0x00000000
        /*0030*/ 	.short	0x0003
        /*0032*/ 	.short	0x0018
        /*0034*/ 	.byte	0x00, 0xf0, 0x11, 0x00


	//----- nvinfo : EIATTR_KPARAM_INFO
	.align		4
.L_13:
        /*0038*/ 	.byte	0x04, 0x17
        /*003a*/ 	.short	(.L_15 - .L_14)
.L_14:
        /*003c*/ 	.word	0x00000000
        /*0040*/ 	.short	0x0002
        /*0042*/ 	.short	0x0010
        /*0044*/ 	.byte	0x00, 0xf5, 0x21, 0x00


	//----- nvinfo : EIATTR_KPARAM_INFO
	.align		4
.L_15:
        /*0048*/ 	.byte	0x04, 0x17
        /*004a*/ 	.short	(.L_17 - .L_16)
.L_16:
        /*004c*/ 	.word	0x00000000
        /*0050*/ 	.short	0x0001
        /*0052*/ 	.short	0x0008
        /*0054*/ 	.byte	0x00, 0xf5, 0x21, 0x00


	//----- nvinfo : EIATTR_KPARAM_INFO
	.align		4
.L_17:
        /*0058*/ 	.byte	0x04, 0x17
        /*005a*/ 	.short	(.L_19 - .L_18)
.L_18:
        /*005c*/ 	.word	0x00000000
        /*0060*/ 	.short	0x0000
        /*0062*/ 	.short	0x0000
        /*0064*/ 	.byte	0x00, 0xf5, 0x21, 0x00


	//----- nvinfo : EIATTR_SPARSE_MMA_MASK
	.align		4
.L_19:
        /*0068*/ 	.byte	0x03, 0x50
        /*006a*/ 	.short	0x0000


	//----- nvinfo : EIATTR_MAXREG_COUNT
	.align		4
        /*006c*/ 	.byte	0x03, 0x1b
        /*006e*/ 	.short	0x00ff


	//----- nvinfo : EIATTR_NUM_BARRIERS
	.align		4
        /*0070*/ 	.byte	0x02, 0x4c
        /*0072*/ 	.byte	0x01
	.zero		1


	//----- nvinfo : EIATTR_MERCURY_ISA_VERSION
	.align		4
        /*0074*/ 	.byte	0x03, 0x5f
        /*0076*/ 	.short	0x0101


	//----- nvinfo : EIATTR_VRC_CTA_INIT_COUNT
	.align		4
        /*0078*/ 	.byte	0x02, 0x4a
	.zero		1
	.zero		1


	//----- nvinfo : EIATTR_EXIT_INSTR_OFFSETS
	.align		4
        /*007c*/ 	.byte	0x04, 0x1c
        /*007e*/ 	.short	(.L_21 - .L_20)


	//   ....[0]....
.L_20:
        /*0080*/ 	.word	0x000009b0


	//   ....[1]....
        /*0084*/ 	.word	0x00000a00


	//----- nvinfo : EIATTR_CRS_STACK_SIZE
	.align		4
.L_21:
        /*0088*/ 	.byte	0x04, 0x1e
        /*008a*/ 	.short	(.L_23 - .L_22)
.L_22:
        /*008c*/ 	.word	0x00000000


	//----- nvinfo : EIATTR_CBANK_PARAM_SIZE
	.align		4
.L_23:
        /*0090*/ 	.byte	0x03, 0x19
        /*0092*/ 	.short	0x0024


	//----- nvinfo : EIATTR_PARAM_CBANK
	.align		4
        /*0094*/ 	.byte	0x04, 0x0a
        /*0096*/ 	.short	(.L_25 - .L_24)
	.align		4
.L_24:
        /*0098*/ 	.word	index@(.nv.constant0._Z14matrixMultiplyPdS_S_iii)
        /*009c*/ 	.short	0x0380
        /*009e*/ 	.short	0x0024


	//----- nvinfo : EIATTR_SW_WAR
	.align		4
.L_25:
        /*00a0*/ 	.byte	0x04, 0x36
        /*00a2*/ 	.short	(.L_27 - .L_26)
.L_26:
        /*00a4*/ 	.word	0x00000008
.L_27:


//--------------------- .nv.callgraph             --------------------------
	.section	.nv.callgraph,"",@"SHT_CUDA_CALLGRAPH"
	.align	4
	.sectionentsize	8
	.align		4
        /*0000*/ 	.word	0x00000000
	.align		4
        /*0004*/ 	.word	0xffffffff
	.align		4
        /*0008*/ 	.word	0x00000000
	.align		4
        /*000c*/ 	.word	0xfffffffe
	.align		4
        /*0010*/ 	.word	0x00000000
	.align		4
        /*0014*/ 	.word	0xfffffffd
	.align		4
        /*0018*/ 	.word	0x00000000
	.align		4
        /*001c*/ 	.word	0xfffffffc


//--------------------- .text._Z14matrixMultiplyPdS_S_iii --------------------------
	.section	.text._Z14matrixMultiplyPdS_S_iii,"ax",@progbits
	.align	128
        .global         _Z14matrixMultiplyPdS_S_iii
        .type           _Z14matrixMultiplyPdS_S_iii,@function
        .size           _Z14matrixMultiplyPdS_S_iii,(.L_x_5 - _Z14matrixMultiplyPdS_S_iii)
        .other          _Z14matrixMultiplyPdS_S_iii,@"STO_CUDA_ENTRY STV_DEFAULT"
_Z14matrixMultiplyPdS_S_iii:
.text._Z14matrixMultiplyPdS_S_iii:
[----:B------:R-:W-:Y:S08]  /*0000*/  LDC R1, c[0x0][0x37c] ;  /* 0x0000df00ff017b82 */ /* 0x000ff00000000800 */
[----:B------:R-:W0:Y:S01]  /*0010*/  LDC R19, c[0x0][0x39c] ;  /* 0x0000e700ff137b82 */ /* 0x000e220000000800 */
[----:B------:R-:W1:Y:S01]  /*0020*/  S2R R21, SR_TID.Y ;  /* 0x0000000000157919 */ /* 0x000e620000002200 */
[----:B------:R-:W2:Y:S01]  /*0030*/  LDCU.64 UR8, c[0x0][0x358] ;  /* 0x00006b00ff0877ac */ /* 0x000ea20008000a00 */
[----:B------:R-:W-:Y:S01]  /*0040*/  CS2R R10, SRZ ;  /* 0x00000000000a7805 */ /* 0x000fe2000001ff00 */
[----:B------:R-:W3:Y:S04]  /*0050*/  S2R R4, SR_TID.X ;  /* 0x0000000000047919 */ /* 0x000ee80000002100 */
[----:B------:R-:W1:Y:S08]  /*0060*/  LDC R23, c[0x0][0x364] ;  /* 0x0000d900ff177b82 */ /* 0x000e700000000800 */
[----:B------:R-:W1:Y:S08]  /*0070*/  S2UR UR4, SR_CTAID.Y ;  /* 0x00000000000479c3 */ /* 0x000e700000002600 */
[----:B------:R-:W3:Y:S01]  /*0080*/  S2UR UR5, SR_CTAID.X ;  /* 0x00000000000579c3 */ /* 0x000ee20000002500 */
[----:B0-----:R-:W-:-:S07]  /*0090*/  ISETP.GE.AND P0, PT, R19, 0x1, PT ;  /* 0x000000011300780c */ /* 0x001fce0003f06270 */
[----:B------:R-:W3:Y:S01]  /*00a0*/  LDC R3, c[0x0][0x360] ;  /* 0x0000d800ff037b82 */ /* 0x000ee20000000800 */
[----:B-1----:R-:W-:Y:S02]  /*00b0*/  IMAD R23, R23, UR4, R21 ;  /* 0x0000000417177c24 */ /* 0x002fe4000f8e0215 */
[----:B---3--:R-:W-:-:S03]  /*00c0*/  IMAD R20, R3, UR5, R4 ;  /* 0x0000000503147c24 */ /* 0x008fc6000f8e0204 */
[----:B--2---:R-:W-:Y:S05]  /*00d0*/  @!P0 BRA `(.L_x_0) ;  /* 0x0000000800248947 */ /* 0x004fea0003800000 */
[----:B------:R-:W-:Y:S01]  /*00e0*/  IABS R6, R19 ;  /* 0x0000001300067213 */ /* 0x000fe20000000000 */
[----:B------:R-:W0:Y:S01]  /*00f0*/  S2UR UR6, SR_CgaCtaId ;  /* 0x00000000000679c3 */ /* 0x000e220000008800 */
[----:B------:R-:W1:Y:S01]  /*0100*/  LDCU UR7, c[0x0][0x3a0] ;  /* 0x00007400ff0777ac */ /* 0x000e620008000800 */
[----:B------:R-:W-:Y:S01]  /*0110*/  CS2R R10, SRZ ;  /* 0x00000000000a7805 */ /* 0x000fe2000001ff00 */
[----:B------:R-:W2:Y:S01]  /*0120*/  I2F.RP R3, R6 ;  /* 0x0000000600037306 */ /* 0x000ea20000209400 */
[----:B------:R-:W-:Y:S02]  /*0130*/  UMOV UR4, 0x400 ;  /* 0x0000040000047882 */ /* 0x000fe40000000000 */
[----:B------:R-:W-:Y:S02]  /*0140*/  UIADD3 UR5, UPT, UPT, UR4, 0x800, URZ ;  /* 0x0000080004057890 */ /* 0x000fe4000fffe0ff */
[----:B------:R-:W3:Y:S08]  /*0150*/  LDC R0, c[0x0][0x3a0] ;  /* 0x0000e800ff007b82 */ /* 0x000ef00000000800 */
[----:B------:R-:W4:Y:S01]  /*0160*/  LDC R2, c[0x0][0x39c] ;  /* 0x0000e700ff027b82 */ /* 0x000f220000000800 */
[----:B--2---:R-:W2:Y:S01]  /*0170*/  MUFU.RCP R3, R3 ;  /* 0x0000000300037308 */ /* 0x004ea20000001000 */
[----:B-1----:R-:W-:Y:S01]  /*0180*/  IMAD R17, R21, UR7, R20 ;  /* 0x0000000715117c24 */ /* 0x002fe2000f8e0214 */
[----:B0-----:R-:W-:-:S02]  /*0190*/  ULEA UR4, UR6, UR4, 0x18 ;  /* 0x0000000406047291 */ /* 0x001fc4000f8ec0ff */
[----:B------:R-:W-:-:S04]  /*01a0*/  ULEA UR5, UR6, UR5, 0x18 ;  /* 0x0000000506057291 */ /* 0x000fc8000f8ec0ff */
[----:B------:R-:W-:Y:S02]  /*01b0*/  LEA R5, R21, UR4, 0x7 ;  /* 0x0000000415057c11 */ /* 0x000fe4000f8e38ff */
[C---:B------:R-:W-:Y:S01]  /*01c0*/  LEA R18, R4.reuse, UR5, 0x3 ;  /* 0x0000000504127c11 */ /* 0x040fe2000f8e18ff */
[----:B--2---:R-:W-:Y:S02]  /*01d0*/  VIADD R8, R3, 0xffffffe ;  /* 0x0ffffffe03087836 */ /* 0x004fe40000000000 */
[----:B------:R-:W-:Y:S02]  /*01e0*/  VIADD R3, R19, 0xf ;  /* 0x0000000f13037836 */ /* 0x000fe40000000000 */
[----:B------:R0:W1:Y:S01]  /*01f0*/  F2I.FTZ.U32.TRUNC.NTZ R9, R8 ;  /* 0x0000000800097305 */ /* 0x000062000021f000 */
[----:B------:R-:W-:Y:S02]  /*0200*/  IMAD R19, R23, R19, R4 ;  /* 0x0000001317137224 */ /* 0x000fe400078e0204 */
[----:B------:R-:W-:Y:S01]  /*0210*/  SHF.R.U32.HI R3, RZ, 0x4, R3 ;  /* 0x00000004ff037819 */ /* 0x000fe20000011603 */
[----:B------:R-:W-:-:S04]  /*0220*/  IMAD R4, R4, 0x8, R5 ;  /* 0x0000000804047824 */ /* 0x000fc800078e0205 */
[----:B------:R-:W-:Y:S01]  /*0230*/  IMAD.MOV R16, RZ, RZ, -R3 ;  /* 0x000000ffff107224 */ /* 0x000fe200078e0a03 */
[----:B------:R-:W-:Y:S01]  /*0240*/  LEA R3, R21, R18, 0x7 ;  /* 0x0000001215037211 */ /* 0x000fe200078e38ff */
[----:B0-----:R-:W-:Y:S02]  /*0250*/  IMAD.MOV.U32 R8, RZ, RZ, RZ ;  /* 0x000000ffff087224 */ /* 0x001fe400078e00ff */
[----:B-1----:R-:W-:-:S04]  /*0260*/  IMAD.MOV R7, RZ, RZ, -R9 ;  /* 0x000000ffff077224 */ /* 0x002fc800078e0a09 */
[----:B------:R-:W-:-:S04]  /*0270*/  IMAD R7, R7, R6, RZ ;  /* 0x0000000607077224 */ /* 0x000fc800078e02ff */
[----:B---3--:R-:W-:-:S07]  /*0280*/  IMAD.HI.U32 R7, R9, R7, R8 ;  /* 0x0000000709077227 */ /* 0x008fce00078e0008 */
.L_x_3:
[----:B------:R-:W-:Y:S02]  /*0290*/  IABS R12, R19 ;  /* 0x00000013000c7213 */ /* 0x000fe40000000000 */
[----:B----4-:R-:W-:-:S03]  /*02a0*/  IABS R14, R2 ;  /* 0x00000002000e7213 */ /* 0x010fc60000000000 */
[----:B------:R-:W-:-:S04]  /*02b0*/  IMAD.HI.U32 R8, R7, R12, RZ ;  /* 0x0000000c07087227 */ /* 0x000fc800078e00ff */
[----:B------:R-:W-:-:S04]  /*02c0*/  IMAD.MOV R9, RZ, RZ, -R8 ;  /* 0x000000ffff097224 */ /* 0x000fc800078e0a08 */
[----:B------:R-:W-:Y:S01]  /*02d0*/  IMAD R9, R14, R9, R12 ;  /* 0x000000090e097224 */ /* 0x000fe200078e020c */
[----:B------:R-:W-:-:S04]  /*02e0*/  CS2R R12, SRZ ;  /* 0x00000000000c7805 */ /* 0x000fc8000001ff00 */
[----:B------:R-:W-:-:S13]  /*02f0*/  ISETP.GT.U32.AND P2, PT, R6, R9, PT ;  /* 0x000000090600720c */ /* 0x000fda0003f44070 */
[----:B------:R-:W-:Y:S02]  /*0300*/  @!P2 IMAD.IADD R9, R9, 0x1, -R14 ;  /* 0x000000010909a824 */ /* 0x000fe400078e0a0e */
[----:B------:R-:W-:Y:S01]  /*0310*/  @!P2 VIADD R8, R8, 0x1 ;  /* 0x000000010808a836 */ /* 0x000fe20000000000 */
[----:B------:R-:W-:Y:S01]  /*0320*/  ISETP.NE.AND P2, PT, R2, RZ, PT ;  /* 0x000000ff0200720c */ /* 0x000fe20003f45270 */
[----:B------:R-:W0:Y:S01]  /*0330*/  LDC.64 R14, c[0x0][0x380] ;  /* 0x0000e000ff0e7b82 */ /* 0x000e220000000a00 */
[----:B------:R-:W-:Y:S02]  /*0340*/  ISETP.GE.U32.AND P0, PT, R9, R6, PT ;  /* 0x000000060900720c */ /* 0x000fe40003f06070 */
[----:B------:R-:W-:-:S04]  /*0350*/  LOP3.LUT R9, R19, R2, RZ, 0x3c, !PT ;  /* 0x0000000213097212 */ /* 0x000fc800078e3cff */
[----:B------:R-:W-:-:S07]  /*0360*/  ISETP.GE.AND P1, PT, R9, RZ, PT ;  /* 0x000000ff0900720c */ /* 0x000fce0003f26270 */
[----:B------:R-:W-:-:S06]  /*0370*/  @P0 VIADD R8, R8, 0x1 ;  /* 0x0000000108080836 */ /* 0x000fcc0000000000 */
[----:B------:R-:W-:Y:S01]  /*0380*/  @!P1 IMAD.MOV R8, RZ, RZ, -R8 ;  /* 0x000000ffff089224 */ /* 0x000fe200078e0a08 */
[----:B------:R-:W-:Y:S01]  /*0390*/  @!P2 LOP3.LUT R8, RZ, R2, RZ, 0x33, !PT ;  /* 0x00000002ff08a212 */ /* 0x000fe200078e33ff */
[----:B0-----:R-:W-:-:S03]  /*03a0*/  IMAD.WIDE R14, R19, 0x8, R14 ;  /* 0x00000008130e7825 */ /* 0x001fc600078e020e */
[----:B------:R-:W-:-:S13]  /*03b0*/  ISETP.NE.AND P0, PT, R8, R23, PT ;  /* 0x000000170800720c */ /* 0x000fda0003f05270 */
[----:B------:R0:W2:Y:S01]  /*03c0*/  @!P0 LDG.E.64 R12, desc[UR8][R14.64] ;  /* 0x000000080e0c8981 */ /* 0x0000a2000c1e1b00 */
[----:B------:R-:W-:Y:S01]  /*03d0*/  IABS R22, R0 ;  /* 0x0000000000167213 */ /* 0x000fe20000000000 */
[----:B------:R-:W-:Y:S01]  /*03e0*/  BSSY.RECONVERGENT B0, `(.L_x_1) ;  /* 0x0000027000007945 */ /* 0x000fe20003800200 */
[----:B------:R-:W-:Y:S02]  /*03f0*/  CS2R R28, SRZ ;  /* 0x00000000001c7805 */ /* 0x000fe4000001ff00 */
[----:B------:R-:W1:Y:S01]  /*0400*/  I2F.RP R24, R22 ;  /* 0x0000001600187306 */ /* 0x000e620000209400 */
[----:B0-----:R-:W-:-:S07]  /*0410*/  IABS R15, R17 ;  /* 0x00000011000f7213 */ /* 0x001fce0000000000 */
[----:B-1----:R-:W0:Y:S02]  /*0420*/  MUFU.RCP R24, R24 ;  /* 0x0000001800187308 */ /* 0x002e240000001000 */
[----:B0-----:R-:W-:-:S06]  /*0430*/  IADD3 R8, PT, PT, R24, 0xffffffe, RZ ;  /* 0x0ffffffe18087810 */ /* 0x001fcc0007ffe0ff */
[----:B------:R0:W1:Y:S02]  /*0440*/  F2I.FTZ.U32.TRUNC.NTZ R9, R8 ;  /* 0x0000000800097305 */ /* 0x000064000021f000 */
[----:B0-----:R-:W-:Y:S02]  /*0450*/  IMAD.MOV.U32 R8, RZ, RZ, RZ ;  /* 0x000000ffff087224 */ /* 0x001fe400078e00ff */
[----:B-1----:R-:W-:-:S04]  /*0460*/  IMAD.MOV R25, RZ, RZ, -R9 ;  /* 0x000000ffff197224 */ /* 0x002fc800078e0a09 */
[----:B------:R-:W-:-:S04]  /*0470*/  IMAD R25, R25, R22, RZ ;  /* 0x0000001619197224 */ /* 0x000fc800078e02ff */
[----:B------:R-:W-:Y:S01]  /*0480*/  IMAD.HI.U32 R9, R9, R25, R8 ;  /* 0x0000001909097227 */ /* 0x000fe200078e0008 */
[----:B------:R-:W-:-:S04]  /*0490*/  LOP3.LUT R8, R17, R0, RZ, 0x3c, !PT ;  /* 0x0000000011087212 */ /* 0x000fc800078e3cff */
[----:B------:R-:W-:Y:S01]  /*04a0*/  ISETP.GE.AND P0, PT, R8, RZ, PT ;  /* 0x000000ff0800720c */ /* 0x000fe20003f06270 */
[----:B------:R-:W-:Y:S01]  /*04b0*/  IMAD.HI.U32 R9, R9, R15, RZ ;  /* 0x0000000f09097227 */ /* 0x000fe200078e00ff */
[----:B------:R-:W-:-:S03]  /*04c0*/  LOP3.LUT R8, RZ, R0, RZ, 0x33, !PT ;  /* 0x00000000ff087212 */ /* 0x000fc600078e33ff */
[----:B------:R-:W-:-:S04]  /*04d0*/  IMAD.MOV R14, RZ, RZ, -R9 ;  /* 0x000000ffff0e7224 */ /* 0x000fc800078e0a09 */
[----:B------:R-:W-:-:S05]  /*04e0*/  IMAD R15, R22, R14, R15 ;  /* 0x0000000e160f7224 */ /* 0x000fca00078e020f */
[----:B------:R-:W-:-:S13]  /*04f0*/  ISETP.GT.U32.AND P2, PT, R22, R15, PT ;  /* 0x0000000f1600720c */ /* 0x000fda0003f44070 */
[----:B------:R-:W-:Y:S01]  /*0500*/  @!P2 IMAD.IADD R15, R15, 0x1, -R22 ;  /* 0x000000010f0fa824 */ /* 0x000fe200078e0a16 */
[----:B------:R-:W-:-:S04]  /*0510*/  @!P2 IADD3 R9, PT, PT, R9, 0x1, RZ ;  /* 0x000000010909a810 */ /* 0x000fc80007ffe0ff */
[----:B------:R-:W-:-:S13]  /*0520*/  ISETP.GE.U32.AND P1, PT, R15, R22, PT ;  /* 0x000000160f00720c */ /* 0x000fda0003f26070 */
[----:B------:R-:W-:Y:S01]  /*0530*/  @P1 VIADD R9, R9, 0x1 ;  /* 0x0000000109091836 */ /* 0x000fe20000000000 */
[----:B------:R-:W-:-:S03]  /*0540*/  ISETP.NE.AND P1, PT, R0, RZ, PT ;  /* 0x000000ff0000720c */ /* 0x000fc60003f25270 */
[----:B------:R-:W-:-:S05]  /*0550*/  @!P0 IMAD.MOV R9, RZ, RZ, -R9 ;  /* 0x000000ffff098224 */ /* 0x000fca00078e0a09 */
[----:B------:R-:W-:-:S04]  /*0560*/  SEL R14, R8, R9, !P1 ;  /* 0x00000009080e7207 */ /* 0x000fc80004800000 */
[----:B------:R-:W-:Y:S01]  /*0570*/  ISETP.NE.AND P0, PT, R21, R14, PT ;  /* 0x0000000e1500720c */ /* 0x000fe20003f05270 */
[----:B--2---:R0:W-:-:S12]  /*0580*/  STS.64 [R4], R12 ;  /* 0x0000000c04007388 */ /* 0x0041d80000000a00 */
[----:B------:R-:W-:Y:S05]  /*0590*/  @P0 BRA `(.L_x_2) ;  /* 0x00000000002c0947 */ /* 0x000fea0003800000 */
[----:B------:R-:W-:Y:S02]  /*05a0*/  ISETP.GE.AND P2, PT, R17, RZ, PT ;  /* 0x000000ff1100720c */ /* 0x000fe40003f46270 */
[----:B------:R-:W-:Y:S01]  /*05b0*/  ISETP.GT.U32.AND P0, PT, R22, R15, PT ;  /* 0x0000000f1600720c */ /* 0x000fe20003f04070 */
[----:B------:R-:W-:-:S05]  /*05c0*/  IMAD.IADD R22, R15, 0x1, -R22 ;  /* 0x000000010f167824 */ /* 0x000fca00078e0a16 */
[----:B------:R-:W-:-:S05]  /*05d0*/  SEL R15, R22, R15, !P0 ;  /* 0x0000000f160f7207 */ /* 0x000fca0004000000 */
[----:B------:R-:W-:-:S05]  /*05e0*/  @!P2 IMAD.MOV R15, RZ, RZ, -R15 ;  /* 0x000000ffff0fa224 */ /* 0x000fca00078e0a0f */
[----:B------:R-:W-:-:S04]  /*05f0*/  SEL R15, R8, R15, !P1 ;  /* 0x0000000f080f7207 */ /* 0x000fc80004800000 */
[----:B------:R-:W-:-:S13]  /*0600*/  ISETP.NE.AND P0, PT, R15, R20, PT ;  /* 0x000000140f00720c */ /* 0x000fda0003f05270 */
[----:B------:R-:W-:Y:S05]  /*0610*/  @P0 BRA `(.L_x_2) ;  /* 0x00000000000c0947 */ /* 0x000fea0003800000 */
[----:B------:R-:W1:Y:S02]  /*0620*/  LDC.64 R8, c[0x0][0x388] ;  /* 0x0000e200ff087b82 */ /* 0x000e640000000a00 */
[----:B-1----:R-:W-:-:S05]  /*0630*/  IMAD.WIDE R8, R17, 0x8, R8 ;  /* 0x0000000811087825 */ /* 0x002fca00078e0208 */
[----:B------:R1:W5:Y:S02]  /*0640*/  LDG.E.64 R28, desc[UR8][R8.64] ;  /* 0x00000008081c7981 */ /* 0x000364000c1e1b00 */
.L_x_2:
[----:B------:R-:W-:Y:S05]  /*0650*/  BSYNC.RECONVERGENT B0 ;  /* 0x0000000000007941 */ /* 0x000fea0003800200 */
.L_x_1:
[----:B-----5:R-:W-:Y:S01]  /*0660*/  STS.64 [R3], R28 ;  /* 0x0000001c03007388 */ /* 0x020fe20000000a00 */
[----:B------:R-:W-:Y:S01]  /*0670*/  IADD3 R16, PT, PT, R16, 0x1, RZ ;  /* 0x0000000110107810 */ /* 0x000fe20007ffe0ff */
[----:B------:R-:W-:Y:S01]  /*0680*/  VIADD R19, R19, 0x10 ;  /* 0x0000001013137836 */ /* 0x000fe20000000000 */
[----:B------:R-:W-:Y:S02]  /*0690*/  BAR.SYNC.DEFER_BLOCKING 0x0 ;  /* 0x0000000000007b1d */ /* 0x000fe40000010000 */
[----:B------:R-:W-:Y:S01]  /*06a0*/  ISETP.NE.AND P0, PT, R16, RZ, PT ;  /* 0x000000ff1000720c */ /* 0x000fe20003f05270 */
[----:B------:R-:W-:Y:S02]  /*06b0*/  VIADD R21, R21, 0x10 ;  /* 0x0000001015157836 */ /* 0x000fe40000000000 */
[----:B------:R-:W-:Y:S01]  /*06c0*/  IMAD R17, R0, 0x10, R17 ;  /* 0x0000001000117824 */ /* 0x000fe200078e0211 */
[----:B------:R-:W-:Y:S04]  /*06d0*/  LDS.64 R26, [R18] ;  /* 0x00000000121a7984 */ /* 0x000fe80000000a00 */
[----:B0-----:R-:W0:Y:S04]  /*06e0*/  LDS.128 R12, [R5] ;  /* 0x00000000050c7984 */ /* 0x001e280000000c00 */
[----:B------:R-:W2:Y:S01]  /*06f0*/  LDS.64 R24, [R18+0x80] ;  /* 0x0000800012187984 */ /* 0x000ea20000000a00 */
[----:B0-----:R-:W-:-:S03]  /*0700*/  DFMA R26, R12, R26, R10 ;  /* 0x0000001a0c1a722b */ /* 0x001fc6000000000a */
[----:B------:R-:W-:Y:S04]  /*0710*/  LDS.64 R12, [R18+0x100] ;  /* 0x00010000120c7984 */ /* 0x000fe80000000a00 */
[----:B-1----:R-:W0:Y:S01]  /*0720*/  LDS.128 R8, [R5+0x10] ;  /* 0x0000100005087984 */ /* 0x002e220000000c00 */
[----:B--2---:R-:W-:-:S03]  /*0730*/  DFMA R14, R24, R14, R26 ;  /* 0x0000000e180e722b */ /* 0x004fc6000000001a */
[----:B------:R-:W1:Y:S04]  /*0740*/  LDS.64 R24, [R18+0x180] ;  /* 0x0001800012187984 */ /* 0x000e680000000a00 */
[----:B------:R-:W-:Y:S01]  /*0750*/  LDS.64 R26, [R18+0x200] ;  /* 0x00020000121a7984 */ /* 0x000fe20000000a00 */
[----:B0-----:R-:W-:-:S03]  /*0760*/  DFMA R8, R8, R12, R14 ;  /* 0x0000000c0808722b */ /* 0x001fc6000000000e */
[----:B------:R-:W0:Y:S05]  /*0770*/  LDS.128 R12, [R5+0x20] ;  /* 0x00002000050c7984 */ /* 0x000e2a0000000c00 */
[----:B-1----:R-:W-:Y:S01]  /*0780*/  DFMA R8, R24, R10, R8 ;  /* 0x0000000a1808722b */ /* 0x002fe20000000008 */
[----:B------:R-:W1:Y:S07]  /*0790*/  LDS.64 R24, [R18+0x280] ;  /* 0x0002800012187984 */ /* 0x000e6e0000000a00 */
[----:B0-----:R-:W-:Y:S01]  /*07a0*/  DFMA R26, R12, R26, R8 ;  /* 0x0000001a0c1a722b */ /* 0x001fe20000000008 */
[----:B------:R-:W-:Y:S04]  /*07b0*/  LDS.64 R12, [R18+0x300] ;  /* 0x00030000120c7984 */ /* 0x000fe80000000a00 */
[----:B------:R-:W0:Y:S03]  /*07c0*/  LDS.128 R8, [R5+0x30] ;  /* 0x0000300005087984 */ /* 0x000e260000000c00 */
[----:B-1----:R-:W-:Y:S01]  /*07d0*/  DFMA R14, R24, R14, R26 ;  /* 0x0000000e180e722b */ /* 0x002fe2000000001a */
[----:B------:R-:W1:Y:S04]  /*07e0*/  LDS.64 R24, [R18+0x380] ;  /* 0x0003800012187984 */ /* 0x000e680000000a00 */
[----:B------:R-:W-:Y:S03]  /*07f0*/  LDS.64 R26, [R18+0x400] ;  /* 0x00040000121a7984 */ /* 0x000fe60000000a00 */
[----:B0-----:R-:W-:-:S02]  /*0800*/  DFMA R8, R8, R12, R14 ;  /* 0x0000000c0808722b */ /* 0x001fc4000000000e */
[----:B------:R-:W0:Y:S06]  /*0810*/  LDS.128 R12, [R5+0x40] ;  /* 0x00004000050c7984 */ /* 0x000e2c0000000c00 */
        /* <DEDUP_REMOVED lines=16> */
[----:B------:R-:W1:Y:S07]  /*0920*/  LDS.64 R14, [R18+0x780] ;  /* 0x00078000120e7984 */ /* 0x000e6e0000000a00 */
[----:B0-----:R-:W-:-:S08]  /*0930*/  DFMA R8, R8, R12, R24 ;  /* 0x0000000c0808722b */ /* 0x001fd00000000018 */
[----:B-1----:R-:W-:Y:S01]  /*0940*/  DFMA R10, R14, R10, R8 ;  /* 0x0000000a0e0a722b */ /* 0x002fe20000000008 */
[----:B------:R-:W-:Y:S06]  /*0950*/  BAR.SYNC.DEFER_BLOCKING 0x0 ;  /* 0x0000000000007b1d */ /* 0x000fec0000010000 */
[----:B------:R-:W-:Y:S05]  /*0960*/  @P0 BRA `(.L_x_3) ;  /* 0xfffffff800480947 */ /* 0x000fea000383ffff */
.L_x_0:
[----:B------:R-:W0:Y:S01]  /*0970*/  LDCU UR5, c[0x0][0x3a0] ;  /* 0x00007400ff0577ac */ /* 0x000e220008000800 */
[----:B------:R-:W1:Y:S01]  /*0980*/  LDCU UR4, c[0x0][0x398] ;  /* 0x00007300ff0477ac */ /* 0x000e620008000800 */
[----:B0-----:R-:W-:-:S04]  /*0990*/  ISETP.GE.AND P0, PT, R20, UR5, PT ;  /* 0x0000000514007c0c */ /* 0x001fc8000bf06270 */
[----:B-1----:R-:W-:-:S13]  /*09a0*/  ISETP.GE.OR P0, PT, R23, UR4, P0 ;  /* 0x0000000417007c0c */ /* 0x002fda0008706670 */
[----:B------:R-:W-:Y:S05]  /*09b0*/  @P0 EXIT ;  /* 0x000000000000094d */ /* 0x000fea0003800000 */
[----:B------:R-:W0:Y:S01]  /*09c0*/  LDC.64 R2, c[0x0][0x390] ;  /* 0x0000e400ff027b82 */ /* 0x000e220000000a00 */
[----:B------:R-:W-:-:S04]  /*09d0*/  IMAD R23, R23, UR5, R20 ;  /* 0x0000000517177c24 */ /* 0x000fc8000f8e0214 */
[----:B0-----:R-:W-:-:S05]  /*09e0*/  IMAD.WIDE R2, R23, 0x8, R2 ;  /* 0x0000000817027825 */ /* 0x001fca00078e0202 */
[----:B------:R-:W-:Y:S01]  /*09f0*/  STG.E.64 desc[UR8][R2.64], R10 ;  /* 0x0000000a02007986 */ /* 0x000fe2000c101b08 */
[----:B------:R-:W-:Y:S05]  /*0a00*/  EXIT ;  /* 0x000000000000794d */ /* 0x000fea0003800000 */
.L_x_4:
[----:B------:R-:W-:-:S00]  /*0a10*/  BRA `(.L_x_4) ;  /* 0xfffffffc00fc7947 */ /* 0x000fc0000383ffff */
[----:B------:R-:W-:-:S00]  /*0a20*/  NOP ;  /* 0x0000000000007918 */ /* 0x000fc00000000000 */
        /* <DEDUP_REMOVED lines=13> */
.L_x_5:


//--------------------- .nv.shared._Z14matrixMultiplyPdS_S_iii --------------------------
	.section	.nv.shared._Z14matrixMultiplyPdS_S_iii,"aw",@nobits
	.sectionflags	@""
	.align	8
.nv.shared._Z14matrixMultiplyPdS_S_iii:
	.zero		5120


//--------------------- .nv.shared.reserved.0     --------------------------
	.section	.nv.shared.reserved.0,"aw",@nobits
	.weak		__nv_reservedSMEM_offset_0_alias
	.size		__nv_reservedSMEM_offset_0_alias, 0, 64
	.other		__nv_reservedSMEM_offset_0_alias,@"STO_CUDA_RESERVED_SHARED STV_DEFAULT"
__nv_reservedSMEM_offset_0_alias:
	.zero		0
	.zero		64


//--------------------- .nv.constant0._Z14matrixMultiplyPdS_S_iii --------------------------
	.section	.nv.constant0._Z14matrixMultiplyPdS_S_iii,"a",@progbits
	.sectionflags	@""
	.align	4
.nv.constant0._Z14matrixMultiplyPdS_S_iii:
	.zero		932


//--------------------- SYMBOLS --------------------------

	.type		.nv.reservedSmem.offset0,@object
	.size		.nv.reservedSmem.offset0,0x4
	.type		.nv.reservedSmem.cap,@object
	.size		.nv.reservedSmem.cap,0x4
